//
// Generated by NVIDIA NVVM Compiler
//
// Compiler Build ID: CL-36424714
// Cuda compilation tools, release 13.0, V13.0.88
// Based on NVVM 20.0.0
//

.version 9.0
.target sm_100
.address_size 64

	// .globl	_Z13stringReversePci

.visible .entry _Z13stringReversePci(
	.param .u64 .ptr .align 1 _Z13stringReversePci_param_0,
	.param .u32 _Z13stringReversePci_param_1
)
{
	.reg .pred 	%p<11>;
	.reg .b16 	%rs<18>;
	.reg .b32 	%r<52>;
	.reg .b64 	%rd<24>;

	ld.param.u64 	%rd5, [_Z13stringReversePci_param_0];
	ld.param.u32 	%r31, [_Z13stringReversePci_param_1];
	cvta.to.global.u64 	%rd1, %rd5;
	mov.u32 	%r48, %tid.x;
	setp.eq.s32 	%p1, %r48, 0;
	@%p1 bra 	$L__BB0_2;
	add.s32 	%r32, %r48, -1;
	cvt.u64.u32 	%rd6, %r32;
	add.s64 	%rd7, %rd1, %rd6;
	ld.global.u8 	%rs1, [%rd7];
	setp.ne.s16 	%p2, %rs1, 32;
	@%p2 bra 	$L__BB0_11;
$L__BB0_2:
	shl.b32 	%r43, %r48, 1;
	add.s32 	%r44, %r43, -1;
	add.s32 	%r42, %r48, 1;
	mov.u32 	%r45, %r48;
$L__BB0_3:
	mov.u32 	%r8, %r45;
	mov.u32 	%r7, %r44;
	mov.u32 	%r6, %r43;
	mov.u32 	%r47, %r42;
	add.s32 	%r45, %r8, 1;
	cvt.u64.u32 	%rd8, %r8;
	add.s64 	%rd9, %rd1, %rd8;
	ld.global.u8 	%rs2, [%rd9+1];
	setp.ne.s16 	%p3, %rs2, 32;
	setp.ne.s32 	%p4, %r45, %r31;
	and.pred  	%p5, %p3, %p4;
	add.s32 	%r44, %r7, 1;
	add.s32 	%r43, %r6, 1;
	add.s32 	%r42, %r47, 1;
	@%p5 bra 	$L__BB0_3;
	add.s32 	%r33, %r8, %r48;
	shr.u32 	%r13, %r33, 1;
	setp.lt.u32 	%p6, %r13, %r48;
	@%p6 bra 	$L__BB0_11;
	sub.s32 	%r14, %r13, %r48;
	and.b32  	%r34, %r14, 3;
	setp.eq.s32 	%p7, %r34, 3;
	@%p7 bra 	$L__BB0_8;
	cvt.u64.u32 	%rd10, %r48;
	add.s64 	%rd23, %rd1, %rd10;
	cvt.u16.u32 	%rs3, %r48;
	cvt.u16.u32 	%rs4, %r6;
	shr.u16 	%rs5, %rs4, 1;
	sub.s16 	%rs6, %rs5, %rs3;
	add.s16 	%rs7, %rs6, 1;
	cvt.u32.u16 	%r35, %rs7;
	and.b32  	%r36, %r35, 3;
	neg.s32 	%r46, %r36;
	add.s32 	%r48, %r48, %r36;
$L__BB0_7:
	.pragma "nounroll";
	add.s32 	%r47, %r47, -1;
	cvt.u64.u32 	%rd11, %r47;
	add.s64 	%rd12, %rd1, %rd11;
	ld.global.u8 	%rs8, [%rd12];
	ld.global.u8 	%rs9, [%rd23];
	st.global.u8 	[%rd12], %rs9;
	st.global.u8 	[%rd23], %rs8;
	add.s64 	%rd23, %rd23, 1;
	add.s32 	%r46, %r46, 1;
	setp.ne.s32 	%p8, %r46, 0;
	@%p8 bra 	$L__BB0_7;
$L__BB0_8:
	setp.lt.u32 	%p9, %r14, 3;
	@%p9 bra 	$L__BB0_11;
	sub.s32 	%r51, %r7, %r48;
	shr.u32 	%r37, %r6, 1;
	sub.s32 	%r50, %r48, %r37;
	add.s32 	%r49, %r48, -1;
$L__BB0_10:
	add.s32 	%r38, %r49, 1;
	add.s32 	%r39, %r51, 1;
	cvt.u64.u32 	%rd13, %r39;
	add.s64 	%rd14, %rd1, %rd13;
	ld.global.u8 	%rs10, [%rd14];
	cvt.u64.u32 	%rd15, %r38;
	add.s64 	%rd16, %rd1, %rd15;
	ld.global.u8 	%rs11, [%rd16];
	st.global.u8 	[%rd14], %rs11;
	st.global.u8 	[%rd16], %rs10;
	cvt.u64.u32 	%rd17, %r51;
	add.s64 	%rd18, %rd1, %rd17;
	ld.global.u8 	%rs12, [%rd18];
	ld.global.u8 	%rs13, [%rd16+1];
	st.global.u8 	[%rd18], %rs13;
	st.global.u8 	[%rd16+1], %rs12;
	add.s32 	%r40, %r51, -1;
	cvt.u64.u32 	%rd19, %r40;
	add.s64 	%rd20, %rd1, %rd19;
	ld.global.u8 	%rs14, [%rd20];
	ld.global.u8 	%rs15, [%rd16+2];
	st.global.u8 	[%rd20], %rs15;
	st.global.u8 	[%rd16+2], %rs14;
	add.s32 	%r41, %r51, -2;
	cvt.u64.u32 	%rd21, %r41;
	add.s64 	%rd22, %rd1, %rd21;
	ld.global.u8 	%rs16, [%rd22];
	ld.global.u8 	%rs17, [%rd16+3];
	st.global.u8 	[%rd22], %rs17;
	st.global.u8 	[%rd16+3], %rs16;
	add.s32 	%r51, %r51, -4;
	add.s32 	%r50, %r50, 4;
	add.s32 	%r49, %r49, 4;
	setp.ne.s32 	%p10, %r50, 1;
	@%p10 bra 	$L__BB0_10;
$L__BB0_11:
	ret;

}


// ===== COMPILED SASS (sm_100) =====

	.target	sm_100

	.elftype	@"ET_EXEC"


//--------------------- .note.nv.tkinfo           --------------------------
	.section	.note.nv.tkinfo,"",@"SHT_NOTE"
	.sectionflags	@"SHF_NOTE_NV_TKINFO"
	.tkinfo
        /*0018*/ 	.word	0x00000002
        /*0030*/ 	.string	""
        /*0030*/ 	.string	"ptxas"
        /*0030*/ 	.string	"Cuda compilation tools, release 13.0, V13.0.88"
        /*0030*/ 	.string	"Build cuda_13.0.r13.0/compiler.36424714_0"
        /*0030*/ 	.string	"-arch sm_100 -m 64 "



//--------------------- .note.nv.cuinfo           --------------------------
	.section	.note.nv.cuinfo,"",@"SHT_NOTE"
	.sectionflags	@"SHF_NOTE_NV_CUINFO"
        /*0018*/ 	.short	0x0002
        /*001a*/ 	.short	0x0064
        /*001c*/ 	.short	0x0082
	.zero		2


//--------------------- .nv.info                  --------------------------
	.section	.nv.info,"",@"SHT_CUDA_INFO"
	.align	4


	//----- nvinfo : EIATTR_REGCOUNT
	.align		4
        /*0000*/ 	.byte	0x04, 0x2f
        /*0002*/ 	.short	(.L_1 - .L_0)
	.align		4
.L_0:
        /*0004*/ 	.word	index@(_Z13stringReversePci)
        /*0008*/ 	.word	0x0000001c


	//----- nvinfo : EIATTR_FRAME_SIZE
	.align		4
.L_1:
        /*000c*/ 	.byte	0x04, 0x11
        /*000e*/ 	.short	(.L_3 - .L_2)
	.align		4
.L_2:
        /*0010*/ 	.word	index@(_Z13stringReversePci)
        /*0014*/ 	.word	0x00000000


	//----- nvinfo : EIATTR_MIN_STACK_SIZE
	.align		4
.L_3:
        /*0018*/ 	.byte	0x04, 0x12
        /*001a*/ 	.short	(.L_5 - .L_4)
	.align		4
.L_4:
        /*001c*/ 	.word	index@(_Z13stringReversePci)
        /*0020*/ 	.word	0x00000000
.L_5:


//--------------------- .nv.compat                --------------------------
	.section	.nv.compat,"",@"SHT_CUDA_COMPAT_INFO"
	.align	4
        /*0000*/ 	.byte	0x02, 0x09, 0x00, 0x00, 0x02, 0x02, 0x01, 0x00, 0x02, 0x05, 0x05, 0x00, 0x03, 0x07, 0x01, 0x01
        /*0010*/ 	.byte	0x02, 0x03, 0x00, 0x00, 0x02, 0x06, 0x01, 0x00, 0x04, 0x0b, 0x08, 0x00, 0x09, 0x00, 0x00, 0x00
        /*0020*/ 	.byte	0x00, 0x00, 0x00, 0x00


//--------------------- .nv.info._Z13stringReversePci --------------------------
	.section	.nv.info._Z13stringReversePci,"",@"SHT_CUDA_INFO"
	.sectionflags	@""
	.align	4


	//----- nvinfo : EIATTR_CUDA_API_VERSION
	.align		4
        /*0000*/ 	.byte	0x04, 0x37
        /*0002*/ 	.short	(.L_7 - .L_6)
.L_6:
        /*0004*/ 	.word	0x00000082


	//----- nvinfo : EIATTR_KPARAM_INFO
	.align		4
.L_7:
        /*0008*/ 	.byte	0x04, 0x17
        /*000a*/ 	.short	(.L_9 - .L_8)
.L_8:
        /*000c*/ 	.word	0x00000000
        /*0010*/ 	.short	0x0001
        /*0012*/ 	.short	0x0008
        /*0014*/ 	.byte	0x00, 0xf0, 0x11, 0x00


	//----- nvinfo : EIATTR_KPARAM_INFO
	.align		4
.L_9:
        /*0018*/ 	.byte	0x04, 0x17
        /*001a*/ 	.short	(.L_11 - .L_10)
.L_10:
        /*001c*/ 	.word	0x00000000
        /*0020*/ 	.short	0x0000
        /*0022*/ 	.short	0x0000
        /*0024*/ 	.byte	0x00, 0xf5, 0x21, 0x00


	//----- nvinfo : EIATTR_SPARSE_MMA_MASK
	.align		4
.L_11:
        /*0028*/ 	.byte	0x03, 0x50
        /*002a*/ 	.short	0x0000


	//----- nvinfo : EIATTR_MAXREG_COUNT
	.align		4
        /*002c*/ 	.byte	0x03, 0x1b
        /*002e*/ 	.short	0x00ff


	//----- nvinfo : EIATTR_MERCURY_ISA_VERSION
	.align		4
        /*0030*/ 	.byte	0x03, 0x5f
        /*0032*/ 	.short	0x0101


	//----- nvinfo : EIATTR_VRC_CTA_INIT_COUNT
	.align		4
        /*0034*/ 	.byte	0x02, 0x4a
	.zero		1
	.zero		1


	//----- nvinfo : EIATTR_EXIT_INSTR_OFFSETS
	.align		4
        /*0038*/ 	.byte	0x04, 0x1c
        /*003a*/ 	.short	(.L_13 - .L_12)


	//   ....[0]....
.L_12:
        /*003c*/ 	.word	0x000000c0


	//   ....[1]....
        /*0040*/ 	.word	0x00000270


	//   ....[2]....
        /*0044*/ 	.word	0x00000470


	//   ....[3]....
        /*0048*/ 	.word	0x000006f0


	//----- nvinfo : EIATTR_CRS_STACK_SIZE
	.align		4
.L_13:
        /*004c*/ 	.byte	0x04, 0x1e
        /*004e*/ 	.short	(.L_15 - .L_14)
.L_14:
        /*0050*/ 	.word	0x00000000


	//----- nvinfo : EIATTR_CBANK_PARAM_SIZE
	.align		4
.L_15:
        /*0054*/ 	.byte	0x03, 0x19
        /*0056*/ 	.short	0x000c


	//----- nvinfo : EIATTR_PARAM_CBANK
	.align		4
        /*0058*/ 	.byte	0x04, 0x0a
        /*005a*/ 	.short	(.L_17 - .L_16)
	.align		4
.L_16:
        /*005c*/ 	.word	index@(.nv.constant0._Z13stringReversePci)
        /*0060*/ 	.short	0x0380
        /*0062*/ 	.short	0x000c


	//----- nvinfo : EIATTR_SW_WAR
	.align		4
.L_17:
        /*0064*/ 	.byte	0x04, 0x36
        /*0066*/ 	.short	(.L_19 - .L_18)
.L_18:
        /*0068*/ 	.word	0x00000008
.L_19:


//--------------------- .nv.callgraph             --------------------------
	.section	.nv.callgraph,"",@"SHT_CUDA_CALLGRAPH"
	.align	4
	.sectionentsize	8
	.align		4
        /*0000*/ 	.word	0x00000000
	.align		4
        /*0004*/ 	.word	0xffffffff
	.align		4
        /*0008*/ 	.word	0x00000000
	.align		4
        /*000c*/ 	.word	0xfffffffe
	.align		4
        /*0010*/ 	.word	0x00000000
	.align		4
        /*0014*/ 	.word	0xfffffffd
	.align		4
        /*0018*/ 	.word	0x00000000
	.align		4
        /*001c*/ 	.word	0xfffffffc


//--------------------- .text._Z13stringReversePci --------------------------
	.section	.text._Z13stringReversePci,"ax",@progbits
	.align	128
        .global         _Z13stringReversePci
        .type           _Z13stringReversePci,@function
        .size           _Z13stringReversePci,(.L_x_9 - _Z13stringReversePci)
        .other          _Z13stringReversePci,@"STO_CUDA_ENTRY STV_DEFAULT"
_Z13stringReversePci:
.text._Z13stringReversePci:
[----:B------:R-:W-:Y:S01]  /*0000*/  LDC R1, c[0x0][0x37c] ;  /* 0x0000df00ff017b82 */ /* 0x000fe20000000800 */
[----:B------:R-:W0:Y:S01]  /*0010*/  S2R R5, SR_TID.X ;  /* 0x0000000000057919 */ /* 0x000e220000002100 */
[----:B------:R-:W1:Y:S01]  /*0020*/  LDCU.64 UR4, c[0x0][0x358] ;  /* 0x00006b00ff0477ac */ /* 0x000e620008000a00 */
[----:B------:R-:W-:Y:S01]  /*0030*/  BSSY.RECONVERGENT B0, `(.L_x_0) ;  /* 0x000000a000007945 */ /* 0x000fe20003800200 */
[----:B0-----:R-:W-:-:S13]  /*0040*/  ISETP.NE.AND P0, PT, R5, RZ, PT ;  /* 0x000000ff0500720c */ /* 0x001fda0003f05270 */
[----:B-1----:R-:W-:Y:S05]  /*0050*/  @!P0 BRA `(.L_x_1) ;  /* 0x00000000001c8947 */ /* 0x002fea0003800000 */
[----:B------:R-:W0:Y:S01]  /*0060*/  LDCU.64 UR6, c[0x0][0x380] ;  /* 0x00007000ff0677ac */ /* 0x000e220008000a00 */
[----:B------:R-:W-:-:S05]  /*0070*/  VIADD R2, R5, 0xffffffff ;  /* 0xffffffff05027836 */ /* 0x000fca0000000000 */
[----:B0-----:R-:W-:-:S05]  /*0080*/  IADD3 R2, P0, PT, R2, UR6, RZ ;  /* 0x0000000602027c10 */ /* 0x001fca000ff1e0ff */
[----:B------:R-:W-:-:S05]  /*0090*/  IMAD.X R3, RZ, RZ, UR7, P0 ;  /* 0x00000007ff037e24 */ /* 0x000fca00080e06ff */
[----:B------:R-:W2:Y:S02]  /*00a0*/  LDG.E.U8 R2, desc[UR4][R2.64] ;  /* 0x0000000402027981 */ /* 0x000ea4000c1e1100 */
[----:B--2---:R-:W-:-:S13]  /*00b0*/  ISETP.NE.AND P0, PT, R2, 0x20, PT ;  /* 0x000000200200780c */ /* 0x004fda0003f05270 */
[----:B------:R-:W-:Y:S05]  /*00c0*/  @P0 EXIT ;  /* 0x000000000000094d */ /* 0x000fea0003800000 */
.L_x_1:
[----:B------:R-:W-:Y:S05]  /*00d0*/  BSYNC.RECONVERGENT B0 ;  /* 0x0000000000007941 */ /* 0x000fea0003800200 */
.L_x_0:
[----:B------:R-:W0:Y:S01]  /*00e0*/  LDC.64 R2, c[0x0][0x380] ;  /* 0x0000e000ff027b82 */ /* 0x000e220000000a00 */
[C---:B------:R-:W-:Y:S01]  /*00f0*/  IMAD.SHL.U32 R6, R5.reuse, 0x2, RZ ;  /* 0x0000000205067824 */ /* 0x040fe200078e00ff */
[----:B------:R-:W-:Y:S01]  /*0100*/  BSSY.RECONVERGENT B0, `(.L_x_2) ;  /* 0x0000013000007945 */ /* 0x000fe20003800200 */
[----:B------:R-:W-:Y:S01]  /*0110*/  VIADD R11, R5, 0x1 ;  /* 0x00000001050b7836 */ /* 0x000fe20000000000 */
[----:B------:R-:W-:Y:S01]  /*0120*/  MOV R13, R5 ;  /* 0x00000005000d7202 */ /* 0x000fe20000000f00 */
[----:B------:R-:W-:Y:S01]  /*0130*/  VIADD R10, R6, 0xffffffff ;  /* 0xffffffff060a7836 */ /* 0x000fe20000000000 */
[----:B------:R-:W1:Y:S06]  /*0140*/  LDCU UR6, c[0x0][0x388] ;  /* 0x00007100ff0677ac */ /* 0x000e6c0008000800 */
.L_x_3:
[----:B0-----:R-:W-:-:S05]  /*0150*/  IADD3 R8, P0, PT, R13, R2, RZ ;  /* 0x000000020d087210 */ /* 0x001fca0007f1e0ff */
[----:B------:R-:W-:-:S05]  /*0160*/  IMAD.X R9, RZ, RZ, R3, P0 ;  /* 0x000000ffff097224 */ /* 0x000fca00000e0603 */
[----:B------:R-:W2:Y:S01]  /*0170*/  LDG.E.U8 R8, desc[UR4][R8.64+0x1] ;  /* 0x0000010408087981 */ /* 0x000ea2000c1e1100 */
[----:B------:R-:W-:Y:S01]  /*0180*/  IMAD.MOV.U32 R12, RZ, RZ, R13 ;  /* 0x000000ffff0c7224 */ /* 0x000fe200078e000d */
[----:B------:R-:W-:Y:S01]  /*0190*/  IADD3 R13, PT, PT, R13, 0x1, RZ ;  /* 0x000000010d0d7810 */ /* 0x000fe20007ffe0ff */
[----:B------:R-:W-:Y:S01]  /*01a0*/  IMAD.MOV.U32 R7, RZ, RZ, R11 ;  /* 0x000000ffff077224 */ /* 0x000fe200078e000b */
[----:B------:R-:W-:Y:S01]  /*01b0*/  MOV R0, R10 ;  /* 0x0000000a00007202 */ /* 0x000fe20000000f00 */
[----:B------:R-:W-:Y:S01]  /*01c0*/  IMAD.MOV.U32 R4, RZ, RZ, R6 ;  /* 0x000000ffff047224 */ /* 0x000fe200078e0006 */
[----:B-1----:R-:W-:Y:S01]  /*01d0*/  ISETP.NE.AND P0, PT, R13, UR6, PT ;  /* 0x000000060d007c0c */ /* 0x002fe2000bf05270 */
[----:B------:R-:W-:Y:S02]  /*01e0*/  VIADD R11, R11, 0x1 ;  /* 0x000000010b0b7836 */ /* 0x000fe40000000000 */
[----:B------:R-:W-:Y:S02]  /*01f0*/  VIADD R6, R6, 0x1 ;  /* 0x0000000106067836 */ /* 0x000fe40000000000 */
[----:B------:R-:W-:Y:S01]  /*0200*/  VIADD R10, R10, 0x1 ;  /* 0x000000010a0a7836 */ /* 0x000fe20000000000 */
[----:B--2---:R-:W-:-:S13]  /*0210*/  ISETP.NE.AND P1, PT, R8, 0x20, PT ;  /* 0x000000200800780c */ /* 0x004fda0003f25270 */
[----:B------:R-:W-:Y:S05]  /*0220*/  @P0 BRA P1, `(.L_x_3) ;  /* 0xfffffffc00c80947 */ /* 0x000fea000083ffff */
[----:B------:R-:W-:Y:S05]  /*0230*/  BSYNC.RECONVERGENT B0 ;  /* 0x0000000000007941 */ /* 0x000fea0003800200 */
.L_x_2:
[----:B------:R-:W-:-:S05]  /*0240*/  IMAD.IADD R6, R5, 0x1, R12 ;  /* 0x0000000105067824 */ /* 0x000fca00078e020c */
[----:B------:R-:W-:-:S04]  /*0250*/  SHF.R.U32.HI R6, RZ, 0x1, R6 ;  /* 0x00000001ff067819 */ /* 0x000fc80000011606 */
[----:B------:R-:W-:-:S13]  /*0260*/  ISETP.GE.U32.AND P0, PT, R6, R5, PT ;  /* 0x000000050600720c */ /* 0x000fda0003f06070 */
[----:B------:R-:W-:Y:S05]  /*0270*/  @!P0 EXIT ;  /* 0x000000000000894d */ /* 0x000fea0003800000 */
[----:B------:R-:W-:Y:S01]  /*0280*/  IADD3 R6, PT, PT, -R5, R6, RZ ;  /* 0x0000000605067210 */ /* 0x000fe20007ffe1ff */
[----:B------:R-:W-:Y:S03]  /*0290*/  BSSY.RECONVERGENT B0, `(.L_x_4) ;  /* 0x000001d000007945 */ /* 0x000fe60003800200 */
[C---:B------:R-:W-:Y:S02]  /*02a0*/  LOP3.LUT R8, R6.reuse, 0x3, RZ, 0xc0, !PT ;  /* 0x0000000306087812 */ /* 0x040fe400078ec0ff */
[----:B------:R-:W-:Y:S02]  /*02b0*/  ISETP.GE.U32.AND P0, PT, R6, 0x3, PT ;  /* 0x000000030600780c */ /* 0x000fe40003f06070 */
[----:B------:R-:W-:-:S13]  /*02c0*/  ISETP.NE.AND P1, PT, R8, 0x3, PT ;  /* 0x000000030800780c */ /* 0x000fda0003f25270 */
[----:B------:R-:W-:Y:S05]  /*02d0*/  @!P1 BRA `(.L_x_5) ;  /* 0x0000000000609947 */ /* 0x000fea0003800000 */
[----:B------:R-:W-:Y:S01]  /*02e0*/  IMAD.MOV R9, RZ, RZ, -R5 ;  /* 0x000000ffff097224 */ /* 0x000fe200078e0a05 */
[----:B------:R-:W-:Y:S02]  /*02f0*/  LOP3.LUT R6, R4, 0xffff, RZ, 0xc0, !PT ;  /* 0x0000ffff04067812 */ /* 0x000fe400078ec0ff */
[----:B------:R-:W-:Y:S02]  /*0300*/  IADD3 R12, P1, PT, R5, R2, RZ ;  /* 0x00000002050c7210 */ /* 0x000fe40007f3e0ff */
[----:B------:R-:W-:-:S03]  /*0310*/  PRMT R9, R9, 0x7710, RZ ;  /* 0x0000771009097816 */ /* 0x000fc600000000ff */
[----:B------:R-:W-:Y:S01]  /*0320*/  IMAD.X R17, RZ, RZ, R3, P1 ;  /* 0x000000ffff117224 */ /* 0x000fe200008e0603 */
[----:B------:R-:W-:-:S05]  /*0330*/  LEA.HI R6, R6, R9, RZ, 0x1f ;  /* 0x0000000906067211 */ /* 0x000fca00078ff8ff */
[----:B------:R-:W-:-:S05]  /*0340*/  VIADD R6, R6, 0x1 ;  /* 0x0000000106067836 */ /* 0x000fca0000000000 */
[----:B------:R-:W-:-:S04]  /*0350*/  LOP3.LUT R6, R6, 0x3, RZ, 0xc0, !PT ;  /* 0x0000000306067812 */ /* 0x000fc800078ec0ff */
[----:B------:R-:W-:Y:S01]  /*0360*/  IADD3 R5, PT, PT, R5, R6, RZ ;  /* 0x0000000605057210 */ /* 0x000fe20007ffe0ff */
[----:B------:R-:W-:-:S07]  /*0370*/  IMAD.MOV R6, RZ, RZ, -R6 ;  /* 0x000000ffff067224 */ /* 0x000fce00078e0a06 */
.L_x_6:
[----:B------:R-:W-:Y:S01]  /*0380*/  VIADD R7, R7, 0xffffffff ;  /* 0xffffffff07077836 */ /* 0x000fe20000000000 */
[----:B0-----:R-:W-:Y:S01]  /*0390*/  MOV R10, R12 ;  /* 0x0000000c000a7202 */ /* 0x001fe20000000f00 */
[----:B------:R-:W-:-:S03]  /*03a0*/  IMAD.MOV.U32 R11, RZ, RZ, R17 ;  /* 0x000000ffff0b7224 */ /* 0x000fc600078e0011 */
[----:B------:R-:W-:Y:S02]  /*03b0*/  IADD3 R8, P1, PT, R7, R2, RZ ;  /* 0x0000000207087210 */ /* 0x000fe40007f3e0ff */
[----:B------:R-:W2:Y:S03]  /*03c0*/  LDG.E.U8 R15, desc[UR4][R10.64] ;  /* 0x000000040a0f7981 */ /* 0x000ea6000c1e1100 */
[----:B------:R-:W-:-:S05]  /*03d0*/  IMAD.X R9, RZ, RZ, R3, P1 ;  /* 0x000000ffff097224 */ /* 0x000fca00008e0603 */
[----:B------:R-:W3:Y:S01]  /*03e0*/  LDG.E.U8 R13, desc[UR4][R8.64] ;  /* 0x00000004080d7981 */ /* 0x000ee2000c1e1100 */
[----:B------:R-:W-:-:S05]  /*03f0*/  VIADD R6, R6, 0x1 ;  /* 0x0000000106067836 */ /* 0x000fca0000000000 */
[----:B------:R-:W-:Y:S02]  /*0400*/  ISETP.NE.AND P1, PT, R6, RZ, PT ;  /* 0x000000ff0600720c */ /* 0x000fe40003f25270 */
[----:B------:R-:W-:-:S05]  /*0410*/  IADD3 R12, P2, PT, R10, 0x1, RZ ;  /* 0x000000010a0c7810 */ /* 0x000fca0007f5e0ff */
[----:B------:R-:W-:Y:S01]  /*0420*/  IMAD.X R17, RZ, RZ, R11, P2 ;  /* 0x000000ffff117224 */ /* 0x000fe200010e060b */
[----:B--2---:R0:W-:Y:S04]  /*0430*/  STG.E.U8 desc[UR4][R8.64], R15 ;  /* 0x0000000f08007986 */ /* 0x0041e8000c101104 */
[----:B---3--:R0:W-:Y:S01]  /*0440*/  STG.E.U8 desc[UR4][R10.64], R13 ;  /* 0x0000000d0a007986 */ /* 0x0081e2000c101104 */
[----:B------:R-:W-:Y:S05]  /*0450*/  @P1 BRA `(.L_x_6) ;  /* 0xfffffffc00c81947 */ /* 0x000fea000383ffff */
.L_x_5:
[----:B------:R-:W-:Y:S05]  /*0460*/  BSYNC.RECONVERGENT B0 ;  /* 0x0000000000007941 */ /* 0x000fea0003800200 */
.L_x_4:
[----:B------:R-:W-:Y:S05]  /*0470*/  @!P0 EXIT ;  /* 0x000000000000894d */ /* 0x000fea0003800000 */
[----:B------:R-:W-:Y:S01]  /*0480*/  SHF.R.U32.HI R4, RZ, 0x1, R4 ;  /* 0x00000001ff047819 */ /* 0x000fe20000011604 */
[----:B------:R-:W-:Y:S01]  /*0490*/  VIADD R12, R5, 0xffffffff ;  /* 0xffffffff050c7836 */ /* 0x000fe20000000000 */
[----:B0-----:R-:W-:-:S03]  /*04a0*/  IADD3 R13, PT, PT, R0, -R5, RZ ;  /* 0x80000005000d7210 */ /* 0x001fc60007ffe0ff */
[----:B------:R-:W-:-:S07]  /*04b0*/  IMAD.IADD R0, R5, 0x1, -R4 ;  /* 0x0000000105007824 */ /* 0x000fce00078e0a04 */
.L_x_7:
[----:B0-----:R-:W-:Y:S01]  /*04c0*/  VIADD R7, R13, 0x1 ;  /* 0x000000010d077836 */ /* 0x001fe20000000000 */
[----:B------:R-:W-:-:S04]  /*04d0*/  IADD3 R5, PT, PT, R12, 0x1, RZ ;  /* 0x000000010c057810 */ /* 0x000fc80007ffe0ff */
[-C--:B------:R-:W-:Y:S02]  /*04e0*/  IADD3 R4, P1, PT, R5, R2.reuse, RZ ;  /* 0x0000000205047210 */ /* 0x080fe40007f3e0ff */
[----:B------:R-:W-:-:S03]  /*04f0*/  IADD3 R6, P0, PT, R7, R2, RZ ;  /* 0x0000000207067210 */ /* 0x000fc60007f1e0ff */
[--C-:B------:R-:W-:Y:S02]  /*0500*/  IMAD.X R5, RZ, RZ, R3.reuse, P1 ;  /* 0x000000ffff057224 */ /* 0x100fe400008e0603 */
[----:B------:R-:W-:-:S03]  /*0510*/  IMAD.X R7, RZ, RZ, R3, P0 ;  /* 0x000000ffff077224 */ /* 0x000fc600000e0603 */
[----:B------:R-:W2:Y:S04]  /*0520*/  LDG.E.U8 R17, desc[UR4][R4.64] ;  /* 0x0000000404117981 */ /* 0x000ea8000c1e1100 */
[----:B------:R-:W3:Y:S01]  /*0530*/  LDG.E.U8 R15, desc[UR4][R6.64] ;  /* 0x00000004060f7981 */ /* 0x000ee2000c1e1100 */
[----:B------:R-:W-:-:S05]  /*0540*/  IADD3 R8, P0, PT, R13, R2, RZ ;  /* 0x000000020d087210 */ /* 0x000fca0007f1e0ff */
[----:B------:R-:W-:Y:S01]  /*0550*/  IMAD.X R9, RZ, RZ, R3, P0 ;  /* 0x000000ffff097224 */ /* 0x000fe200000e0603 */
[----:B------:R-:W-:Y:S01]  /*0560*/  IADD3 R11, PT, PT, R13, -0x1, RZ ;  /* 0xffffffff0d0b7810 */ /* 0x000fe20007ffe0ff */
[----:B--2---:R0:W-:Y:S04]  /*0570*/  STG.E.U8 desc[UR4][R6.64], R17 ;  /* 0x0000001106007986 */ /* 0x0041e8000c101104 */
[----:B---3--:R1:W-:Y:S04]  /*0580*/  STG.E.U8 desc[UR4][R4.64], R15 ;  /* 0x0000000f04007986 */ /* 0x0083e8000c101104 */
[----:B------:R-:W2:Y:S04]  /*0590*/  LDG.E.U8 R21, desc[UR4][R4.64+0x1] ;  /* 0x0000010404157981 */ /* 0x000ea8000c1e1100 */
[----:B------:R-:W3:Y:S01]  /*05a0*/  LDG.E.U8 R19, desc[UR4][R8.64] ;  /* 0x0000000408137981 */ /* 0x000ee2000c1e1100 */
[----:B------:R-:W-:-:S05]  /*05b0*/  IADD3 R10, P0, PT, R11, R2, RZ ;  /* 0x000000020b0a7210 */ /* 0x000fca0007f1e0ff */
[----:B------:R-:W-:Y:S02]  /*05c0*/  IMAD.X R11, RZ, RZ, R3, P0 ;  /* 0x000000ffff0b7224 */ /* 0x000fe400000e0603 */
[----:B0-----:R-:W-:Y:S01]  /*05d0*/  VIADD R7, R13, 0xfffffffe ;  /* 0xfffffffe0d077836 */ /* 0x001fe20000000000 */
[----:B--2---:R0:W-:Y:S04]  /*05e0*/  STG.E.U8 desc[UR4][R8.64], R21 ;  /* 0x0000001508007986 */ /* 0x0041e8000c101104 */
[----:B---3--:R0:W-:Y:S04]  /*05f0*/  STG.E.U8 desc[UR4][R4.64+0x1], R19 ;  /* 0x0000011304007986 */ /* 0x0081e8000c101104 */
[----:B------:R-:W2:Y:S04]  /*0600*/  LDG.E.U8 R25, desc[UR4][R4.64+0x2] ;  /* 0x0000020404197981 */ /* 0x000ea8000c1e1100 */
[----:B------:R-:W3:Y:S01]  /*0610*/  LDG.E.U8 R23, desc[UR4][R10.64] ;  /* 0x000000040a177981 */ /* 0x000ee2000c1e1100 */
[----:B------:R-:W-:-:S05]  /*0620*/  IADD3 R6, P0, PT, R7, R2, RZ ;  /* 0x0000000207067210 */ /* 0x000fca0007f1e0ff */
[----:B------:R-:W-:Y:S01]  /*0630*/  IMAD.X R7, RZ, RZ, R3, P0 ;  /* 0x000000ffff077224 */ /* 0x000fe200000e0603 */
[----:B--2---:R0:W-:Y:S04]  /*0640*/  STG.E.U8 desc[UR4][R10.64], R25 ;  /* 0x000000190a007986 */ /* 0x0041e8000c101104 */
[----:B---3--:R0:W-:Y:S04]  /*0650*/  STG.E.U8 desc[UR4][R4.64+0x2], R23 ;  /* 0x0000021704007986 */ /* 0x0081e8000c101104 */
[----:B------:R-:W2:Y:S04]  /*0660*/  LDG.E.U8 R17, desc[UR4][R4.64+0x3] ;  /* 0x0000030404117981 */ /* 0x000ea8000c1e1100 */
[----:B-1----:R-:W3:Y:S01]  /*0670*/  LDG.E.U8 R15, desc[UR4][R6.64] ;  /* 0x00000004060f7981 */ /* 0x002ee2000c1e1100 */
[----:B------:R-:W-:Y:S01]  /*0680*/  IADD3 R0, PT, PT, R0, 0x4, RZ ;  /* 0x0000000400007810 */ /* 0x000fe20007ffe0ff */
[----:B------:R-:W-:-:S02]  /*0690*/  VIADD R13, R13, 0xfffffffc ;  /* 0xfffffffc0d0d7836 */ /* 0x000fc40000000000 */
[----:B------:R-:W-:Y:S01]  /*06a0*/  VIADD R12, R12, 0x4 ;  /* 0x000000040c0c7836 */ /* 0x000fe20000000000 */
[----:B------:R-:W-:Y:S01]  /*06b0*/  ISETP.NE.AND P0, PT, R0, 0x1, PT ;  /* 0x000000010000780c */ /* 0x000fe20003f05270 */
[----:B--2---:R0:W-:Y:S04]  /*06c0*/  STG.E.U8 desc[UR4][R6.64], R17 ;  /* 0x0000001106007986 */ /* 0x0041e8000c101104 */
[----:B---3--:R0:W-:Y:S08]  /*06d0*/  STG.E.U8 desc[UR4][R4.64+0x3], R15 ;  /* 0x0000030f04007986 */ /* 0x0081f0000c101104 */
[----:B------:R-:W-:Y:S05]  /*06e0*/  @P0 BRA `(.L_x_7) ;  /* 0xfffffffc00740947 */ /* 0x000fea000383ffff */
[----:B------:R-:W-:Y:S05]  /*06f0*/  EXIT ;  /* 0x000000000000794d */ /* 0x000fea0003800000 */
.L_x_8:
[----:B------:R-:W-:-:S00]  /*0700*/  BRA `(.L_x_8) ;  /* 0xfffffffc00fc7947 */ /* 0x000fc0000383ffff */
[----:B------:R-:W-:-:S00]  /*0710*/  NOP ;  /* 0x0000000000007918 */ /* 0x000fc00000000000 */
        /* <DEDUP_REMOVED lines=14> */
.L_x_9:


//--------------------- .nv.shared.reserved.0     --------------------------
	.section	.nv.shared.reserved.0,"aw",@nobits
	.weak		__nv_reservedSMEM_offset_0_alias
	.size		__nv_reservedSMEM_offset_0_alias, 0, 64
	.other		__nv_reservedSMEM_offset_0_alias,@"STO_CUDA_RESERVED_SHARED STV_DEFAULT"
__nv_reservedSMEM_offset_0_alias:
	.zero		0
	.zero		64


//--------------------- .nv.constant0._Z13stringReversePci --------------------------
	.section	.nv.constant0._Z13stringReversePci,"a",@progbits
	.sectionflags	@""
	.align	4
.nv.constant0._Z13stringReversePci:
	.zero		908


//--------------------- SYMBOLS --------------------------

	.type		.nv.reservedSmem.offset0,@object
	.size		.nv.reservedSmem.offset0,0x4
